//
// Generated by NVIDIA NVVM Compiler
//
// Compiler Build ID: CL-36424714
// Cuda compilation tools, release 13.0, V13.0.88
// Based on NVVM 20.0.0
//

.version 9.0
.target sm_100
.address_size 64

	// .globl	_Z13reduce_kernelPKfPfi
// _ZZ13reduce_kernelPKfPfiE4smem has been demoted

.visible .entry _Z13reduce_kernelPKfPfi(
	.param .u64 .ptr .align 1 _Z13reduce_kernelPKfPfi_param_0,
	.param .u64 .ptr .align 1 _Z13reduce_kernelPKfPfi_param_1,
	.param .u32 _Z13reduce_kernelPKfPfi_param_2
)
{
	.reg .pred 	%p<6>;
	.reg .b32 	%r<15>;
	.reg .b32 	%f<10>;
	.reg .b64 	%rd<7>;
	// demoted variable
	.shared .align 4 .b8 _ZZ13reduce_kernelPKfPfiE4smem[128];
	ld.param.u64 	%rd1, [_Z13reduce_kernelPKfPfi_param_0];
	ld.param.u64 	%rd2, [_Z13reduce_kernelPKfPfi_param_1];
	ld.param.u32 	%r7, [_Z13reduce_kernelPKfPfi_param_2];
	mov.u32 	%r1, %tid.x;
	mov.u32 	%r8, %ctaid.x;
	mov.u32 	%r14, %ntid.x;
	mad.lo.s32 	%r3, %r8, %r14, %r1;
	setp.ge.s32 	%p1, %r3, %r7;
	shl.b32 	%r9, %r1, 2;
	mov.u32 	%r10, _ZZ13reduce_kernelPKfPfiE4smem;
	add.s32 	%r4, %r10, %r9;
	@%p1 bra 	$L__BB0_2;
	cvta.to.global.u64 	%rd3, %rd1;
	mul.wide.s32 	%rd4, %r3, 4;
	add.s64 	%rd5, %rd3, %rd4;
	ld.global.f32 	%f5, [%rd5];
	st.shared.f32 	[%r4], %f5;
	bra.uni 	$L__BB0_3;
$L__BB0_2:
	mov.b32 	%r11, 0;
	st.shared.u32 	[%r4], %r11;
$L__BB0_3:
	bar.sync 	0;
	ld.shared.f32 	%f9, [%r4];
	setp.lt.u32 	%p2, %r14, 2;
	@%p2 bra 	$L__BB0_5;
$L__BB0_4:
	shr.u32 	%r6, %r14, 1;
	mov.b32 	%r12, %f9;
	shfl.sync.down.b32	%r13|%p3, %r12, %r6, 31, -1;
	mov.b32 	%f6, %r13;
	add.f32 	%f9, %f9, %f6;
	setp.gt.u32 	%p4, %r14, 3;
	mov.u32 	%r14, %r6;
	@%p4 bra 	$L__BB0_4;
$L__BB0_5:
	setp.ne.s32 	%p5, %r1, 0;
	@%p5 bra 	$L__BB0_7;
	cvta.to.global.u64 	%rd6, %rd2;
	atom.global.add.f32 	%f7, [%rd6], %f9;
$L__BB0_7:
	ret;

}


// ===== COMPILED SASS (sm_100) =====

	.target	sm_100

	.elftype	@"ET_EXEC"


//--------------------- .note.nv.tkinfo           --------------------------
	.section	.note.nv.tkinfo,"",@"SHT_NOTE"
	.sectionflags	@"SHF_NOTE_NV_TKINFO"
	.tkinfo
        /*0018*/ 	.word	0x00000002
        /*0030*/ 	.string	""
        /*0030*/ 	.string	"ptxas"
        /*0030*/ 	.string	"Cuda compilation tools, release 13.0, V13.0.88"
        /*0030*/ 	.string	"Build cuda_13.0.r13.0/compiler.36424714_0"
        /*0030*/ 	.string	"-arch sm_100 -m 64 "



//--------------------- .note.nv.cuinfo           --------------------------
	.section	.note.nv.cuinfo,"",@"SHT_NOTE"
	.sectionflags	@"SHF_NOTE_NV_CUINFO"
        /*0018*/ 	.short	0x0002
        /*001a*/ 	.short	0x0064
        /*001c*/ 	.short	0x0082
	.zero		2


//--------------------- .nv.info                  --------------------------
	.section	.nv.info,"",@"SHT_CUDA_INFO"
	.align	4


	//----- nvinfo : EIATTR_REGCOUNT
	.align		4
        /*0000*/ 	.byte	0x04, 0x2f
        /*0002*/ 	.short	(.L_1 - .L_0)
	.align		4
.L_0:
        /*0004*/ 	.word	index@(_Z13reduce_kernelPKfPfi)
        /*0008*/ 	.word	0x0000000a


	//----- nvinfo : EIATTR_FRAME_SIZE
	.align		4
.L_1:
        /*000c*/ 	.byte	0x04, 0x11
        /*000e*/ 	.short	(.L_3 - .L_2)
	.align		4
.L_2:
        /*0010*/ 	.word	index@(_Z13reduce_kernelPKfPfi)
        /*0014*/ 	.word	0x00000000


	//----- nvinfo : EIATTR_MIN_STACK_SIZE
	.align		4
.L_3:
        /*0018*/ 	.byte	0x04, 0x12
        /*001a*/ 	.short	(.L_5 - .L_4)
	.align		4
.L_4:
        /*001c*/ 	.word	index@(_Z13reduce_kernelPKfPfi)
        /*0020*/ 	.word	0x00000000
.L_5:


//--------------------- .nv.compat                --------------------------
	.section	.nv.compat,"",@"SHT_CUDA_COMPAT_INFO"
	.align	4
        /*0000*/ 	.byte	0x02, 0x09, 0x00, 0x00, 0x02, 0x02, 0x01, 0x00, 0x02, 0x05, 0x05, 0x00, 0x03, 0x07, 0x01, 0x01
        /*0010*/ 	.byte	0x02, 0x03, 0x00, 0x00, 0x02, 0x06, 0x01, 0x00, 0x04, 0x0b, 0x08, 0x00, 0x09, 0x00, 0x00, 0x00
        /*0020*/ 	.byte	0x00, 0x00, 0x00, 0x00


//--------------------- .nv.info._Z13reduce_kernelPKfPfi --------------------------
	.section	.nv.info._Z13reduce_kernelPKfPfi,"",@"SHT_CUDA_INFO"
	.sectionflags	@""
	.align	4


	//----- nvinfo : EIATTR_CUDA_API_VERSION
	.align		4
        /*0000*/ 	.byte	0x04, 0x37
        /*0002*/ 	.short	(.L_7 - .L_6)
.L_6:
        /*0004*/ 	.word	0x00000082


	//----- nvinfo : EIATTR_KPARAM_INFO
	.align		4
.L_7:
        /*0008*/ 	.byte	0x04, 0x17
        /*000a*/ 	.short	(.L_9 - .L_8)
.L_8:
        /*000c*/ 	.word	0x00000000
        /*0010*/ 	.short	0x0002
        /*0012*/ 	.short	0x0010
        /*0014*/ 	.byte	0x00, 0xf0, 0x11, 0x00


	//----- nvinfo : EIATTR_KPARAM_INFO
	.align		4
.L_9:
        /*0018*/ 	.byte	0x04, 0x17
        /*001a*/ 	.short	(.L_11 - .L_10)
.L_10:
        /*001c*/ 	.word	0x00000000
        /*0020*/ 	.short	0x0001
        /*0022*/ 	.short	0x0008
        /*0024*/ 	.byte	0x00, 0xf5, 0x21, 0x00


	//----- nvinfo : EIATTR_KPARAM_INFO
	.align		4
.L_11:
        /*0028*/ 	.byte	0x04, 0x17
        /*002a*/ 	.short	(.L_13 - .L_12)
.L_12:
        /*002c*/ 	.word	0x00000000
        /*0030*/ 	.short	0x0000
        /*0032*/ 	.short	0x0000
        /*0034*/ 	.byte	0x00, 0xf5, 0x21, 0x00


	//----- nvinfo : EIATTR_SPARSE_MMA_MASK
	.align		4
.L_13:
        /*0038*/ 	.byte	0x03, 0x50
        /*003a*/ 	.short	0x0000


	//----- nvinfo : EIATTR_MAXREG_COUNT
	.align		4
        /*003c*/ 	.byte	0x03, 0x1b
        /*003e*/ 	.short	0x00ff


	//----- nvinfo : EIATTR_NUM_BARRIERS
	.align		4
        /*0040*/ 	.byte	0x02, 0x4c
        /*0042*/ 	.byte	0x01
	.zero		1


	//----- nvinfo : EIATTR_MERCURY_ISA_VERSION
	.align		4
        /*0044*/ 	.byte	0x03, 0x5f
        /*0046*/ 	.short	0x0101


	//----- nvinfo : EIATTR_COOP_GROUP_MASK_REGIDS
	.align		4
        /*0048*/ 	.byte	0x04, 0x29
        /*004a*/ 	.short	(.L_15 - .L_14)


	//   ....[0]....
.L_14:
        /*004c*/ 	.word	0xffffffff


	//----- nvinfo : EIATTR_COOP_GROUP_INSTR_OFFSETS
	.align		4
.L_15:
        /*0050*/ 	.byte	0x04, 0x28
        /*0052*/ 	.short	(.L_17 - .L_16)


	//   ....[0]....
.L_16:
        /*0054*/ 	.word	0x00000180


	//----- nvinfo : EIATTR_VRC_CTA_INIT_COUNT
	.align		4
.L_17:
        /*0058*/ 	.byte	0x02, 0x4a
	.zero		1
	.zero		1


	//----- nvinfo : EIATTR_EXIT_INSTR_OFFSETS
	.align		4
        /*005c*/ 	.byte	0x04, 0x1c
        /*005e*/ 	.short	(.L_19 - .L_18)


	//   ....[0]....
.L_18:
        /*0060*/ 	.word	0x000001c0


	//   ....[1]....
        /*0064*/ 	.word	0x000001f0


	//----- nvinfo : EIATTR_CBANK_PARAM_SIZE
	.align		4
.L_19:
        /*0068*/ 	.byte	0x03, 0x19
        /*006a*/ 	.short	0x0014


	//----- nvinfo : EIATTR_PARAM_CBANK
	.align		4
        /*006c*/ 	.byte	0x04, 0x0a
        /*006e*/ 	.short	(.L_21 - .L_20)
	.align		4
.L_20:
        /*0070*/ 	.word	index@(.nv.constant0._Z13reduce_kernelPKfPfi)
        /*0074*/ 	.short	0x0380
        /*0076*/ 	.short	0x0014


	//----- nvinfo : EIATTR_SW_WAR
	.align		4
.L_21:
        /*0078*/ 	.byte	0x04, 0x36
        /*007a*/ 	.short	(.L_23 - .L_22)
.L_22:
        /*007c*/ 	.word	0x00000008
.L_23:


//--------------------- .nv.callgraph             --------------------------
	.section	.nv.callgraph,"",@"SHT_CUDA_CALLGRAPH"
	.align	4
	.sectionentsize	8
	.align		4
        /*0000*/ 	.word	0x00000000
	.align		4
        /*0004*/ 	.word	0xffffffff
	.align		4
        /*0008*/ 	.word	0x00000000
	.align		4
        /*000c*/ 	.word	0xfffffffe
	.align		4
        /*0010*/ 	.word	0x00000000
	.align		4
        /*0014*/ 	.word	0xfffffffd
	.align		4
        /*0018*/ 	.word	0x00000000
	.align		4
        /*001c*/ 	.word	0xfffffffc


//--------------------- .text._Z13reduce_kernelPKfPfi --------------------------
	.section	.text._Z13reduce_kernelPKfPfi,"ax",@progbits
	.align	128
        .global         _Z13reduce_kernelPKfPfi
        .type           _Z13reduce_kernelPKfPfi,@function
        .size           _Z13reduce_kernelPKfPfi,(.L_x_3 - _Z13reduce_kernelPKfPfi)
        .other          _Z13reduce_kernelPKfPfi,@"STO_CUDA_ENTRY STV_DEFAULT"
_Z13reduce_kernelPKfPfi:
.text._Z13reduce_kernelPKfPfi:
[----:B------:R-:W-:Y:S01]  /*0000*/  LDC R1, c[0x0][0x37c] ;  /* 0x0000df00ff017b82 */ /* 0x000fe20000000800 */
[----:B------:R-:W0:Y:S07]  /*0010*/  S2R R7, SR_TID.X ;  /* 0x0000000000077919 */ /* 0x000e2e0000002100 */
[----:B------:R-:W0:Y:S01]  /*0020*/  S2UR UR4, SR_CTAID.X ;  /* 0x00000000000479c3 */ /* 0x000e220000002500 */
[----:B------:R-:W1:Y:S01]  /*0030*/  LDCU UR5, c[0x0][0x390] ;  /* 0x00007200ff0577ac */ /* 0x000e620008000800 */
[----:B------:R-:W2:Y:S06]  /*0040*/  LDCU.64 UR6, c[0x0][0x358] ;  /* 0x00006b00ff0677ac */ /* 0x000eac0008000a00 */
[----:B------:R-:W0:Y:S02]  /*0050*/  LDC R4, c[0x0][0x360] ;  /* 0x0000d800ff047b82 */ /* 0x000e240000000800 */
[----:B0-----:R-:W-:-:S05]  /*0060*/  IMAD R5, R4, UR4, R7 ;  /* 0x0000000404057c24 */ /* 0x001fca000f8e0207 */
[----:B-1----:R-:W-:-:S13]  /*0070*/  ISETP.GE.AND P1, PT, R5, UR5, PT ;  /* 0x0000000505007c0c */ /* 0x002fda000bf26270 */
[----:B------:R-:W0:Y:S02]  /*0080*/  @!P1 LDC.64 R2, c[0x0][0x380] ;  /* 0x0000e000ff029b82 */ /* 0x000e240000000a00 */
[----:B0-----:R-:W-:-:S06]  /*0090*/  @!P1 IMAD.WIDE R2, R5, 0x4, R2 ;  /* 0x0000000405029825 */ /* 0x001fcc00078e0202 */
[----:B--2---:R-:W2:Y:S01]  /*00a0*/  @!P1 LDG.E R3, desc[UR6][R2.64] ;  /* 0x0000000602039981 */ /* 0x004ea2000c1e1900 */
[----:B------:R-:W0:Y:S01]  /*00b0*/  S2UR UR5, SR_CgaCtaId ;  /* 0x00000000000579c3 */ /* 0x000e220000008800 */
[----:B------:R-:W-:Y:S01]  /*00c0*/  UMOV UR4, 0x400 ;  /* 0x0000040000047882 */ /* 0x000fe20000000000 */
[----:B------:R-:W-:Y:S02]  /*00d0*/  ISETP.GE.U32.AND P2, PT, R4, 0x2, PT ;  /* 0x000000020400780c */ /* 0x000fe40003f46070 */
[----:B------:R-:W-:Y:S01]  /*00e0*/  ISETP.NE.AND P0, PT, R7, RZ, PT ;  /* 0x000000ff0700720c */ /* 0x000fe20003f05270 */
[----:B0-----:R-:W-:-:S06]  /*00f0*/  ULEA UR4, UR5, UR4, 0x18 ;  /* 0x0000000405047291 */ /* 0x001fcc000f8ec0ff */
[----:B------:R-:W-:-:S05]  /*0100*/  LEA R0, R7, UR4, 0x2 ;  /* 0x0000000407007c11 */ /* 0x000fca000f8e10ff */
[----:B--2---:R0:W-:Y:S04]  /*0110*/  @!P1 STS [R0], R3 ;  /* 0x0000000300009388 */ /* 0x0041e80000000800 */
[----:B------:R0:W-:Y:S01]  /*0120*/  @P1 STS [R0], RZ ;  /* 0x000000ff00001388 */ /* 0x0001e20000000800 */
[----:B------:R-:W-:Y:S06]  /*0130*/  BAR.SYNC.DEFER_BLOCKING 0x0 ;  /* 0x0000000000007b1d */ /* 0x000fec0000010000 */
[----:B------:R0:W1:Y:S01]  /*0140*/  LDS R5, [R0] ;  /* 0x0000000000057984 */ /* 0x0000620000000800 */
[----:B------:R-:W-:Y:S05]  /*0150*/  @!P2 BRA `(.L_x_0) ;  /* 0x000000000018a947 */ /* 0x000fea0003800000 */
.L_x_1:
[----:B0-----:R-:W-:Y:S02]  /*0160*/  SHF.R.U32.HI R0, RZ, 0x1, R4 ;  /* 0x00000001ff007819 */ /* 0x001fe40000011604 */
[----:B------:R-:W-:-:S03]  /*0170*/  ISETP.GT.U32.AND P1, PT, R4, 0x3, PT ;  /* 0x000000030400780c */ /* 0x000fc60003f24070 */
[----:B-1----:R-:W0:Y:S01]  /*0180*/  SHFL.DOWN PT, R2, R5, R0, 0x1f ;  /* 0x08001f0005027589 */ /* 0x002e2200000e0000 */
[----:B------:R-:W-:Y:S02]  /*0190*/  IMAD.MOV.U32 R4, RZ, RZ, R0 ;  /* 0x000000ffff047224 */ /* 0x000fe400078e0000 */
[----:B0-----:R-:W-:-:S07]  /*01a0*/  FADD R5, R2, R5 ;  /* 0x0000000502057221 */ /* 0x001fce0000000000 */
[----:B------:R-:W-:Y:S05]  /*01b0*/  @P1 BRA `(.L_x_1) ;  /* 0xfffffffc00e81947 */ /* 0x000fea000383ffff */
.L_x_0:
[----:B------:R-:W-:Y:S05]  /*01c0*/  @P0 EXIT ;  /* 0x000000000000094d */ /* 0x000fea0003800000 */
[----:B0-----:R-:W1:Y:S02]  /*01d0*/  LDC.64 R2, c[0x0][0x388] ;  /* 0x0000e200ff027b82 */ /* 0x001e640000000a00 */
[----:B-1----:R-:W-:Y:S01]  /*01e0*/  REDG.E.ADD.F32.FTZ.RN.STRONG.GPU desc[UR6][R2.64], R5 ;  /* 0x00000005020079a6 */ /* 0x002fe2000c12f306 */
[----:B------:R-:W-:Y:S05]  /*01f0*/  EXIT ;  /* 0x000000000000794d */ /* 0x000fea0003800000 */
.L_x_2:
[----:B------:R-:W-:-:S00]  /*0200*/  BRA `(.L_x_2) ;  /* 0xfffffffc00fc7947 */ /* 0x000fc0000383ffff */
[----:B------:R-:W-:-:S00]  /*0210*/  NOP ;  /* 0x0000000000007918 */ /* 0x000fc00000000000 */
        /* <DEDUP_REMOVED lines=14> */
.L_x_3:


//--------------------- .nv.shared._Z13reduce_kernelPKfPfi --------------------------
	.section	.nv.shared._Z13reduce_kernelPKfPfi,"aw",@nobits
	.sectionflags	@""
	.align	4
.nv.shared._Z13reduce_kernelPKfPfi:
	.zero		1152


//--------------------- .nv.shared.reserved.0     --------------------------
	.section	.nv.shared.reserved.0,"aw",@nobits
	.weak		__nv_reservedSMEM_offset_0_alias
	.size		__nv_reservedSMEM_offset_0_alias, 0, 64
	.other		__nv_reservedSMEM_offset_0_alias,@"STO_CUDA_RESERVED_SHARED STV_DEFAULT"
__nv_reservedSMEM_offset_0_alias:
	.zero		0
	.zero		64


//--------------------- .nv.constant0._Z13reduce_kernelPKfPfi --------------------------
	.section	.nv.constant0._Z13reduce_kernelPKfPfi,"a",@progbits
	.sectionflags	@""
	.align	4
.nv.constant0._Z13reduce_kernelPKfPfi:
	.zero		916


//--------------------- SYMBOLS --------------------------

	.type		.nv.reservedSmem.offset0,@object
	.size		.nv.reservedSmem.offset0,0x4
	.type		.nv.reservedSmem.cap,@object
	.size		.nv.reservedSmem.cap,0x4
